//
// Generated by NVIDIA NVVM Compiler
//
// Compiler Build ID: CL-36424714
// Cuda compilation tools, release 13.0, V13.0.88
// Based on NVVM 20.0.0
//

.version 9.0
.target sm_100
.address_size 64

	// .globl	_Z4scanPii

.visible .entry _Z4scanPii(
	.param .u64 .ptr .align 1 _Z4scanPii_param_0,
	.param .u32 _Z4scanPii_param_1
)
{
	.reg .pred 	%p<4>;
	.reg .b32 	%r<11>;
	.reg .b64 	%rd<7>;

	ld.param.u64 	%rd3, [_Z4scanPii_param_0];
	ld.param.u32 	%r5, [_Z4scanPii_param_1];
	cvta.to.global.u64 	%rd1, %rd3;
	mov.u32 	%r1, %tid.x;
	setp.lt.s32 	%p1, %r5, 2;
	@%p1 bra 	$L__BB0_5;
	mul.wide.u32 	%rd4, %r1, 4;
	add.s64 	%rd2, %rd1, %rd4;
	mov.b32 	%r10, 1;
$L__BB0_2:
	add.s32 	%r3, %r10, %r1;
	setp.ge.s32 	%p2, %r3, %r5;
	@%p2 bra 	$L__BB0_4;
	ld.global.u32 	%r7, [%rd2];
	mul.wide.u32 	%rd5, %r3, 4;
	add.s64 	%rd6, %rd1, %rd5;
	ld.global.u32 	%r8, [%rd6];
	add.s32 	%r9, %r8, %r7;
	st.global.u32 	[%rd2], %r9;
$L__BB0_4:
	shl.b32 	%r10, %r10, 1;
	bar.sync 	0;
	setp.lt.s32 	%p3, %r10, %r5;
	@%p3 bra 	$L__BB0_2;
$L__BB0_5:
	ret;

}


// ===== COMPILED SASS (sm_100) =====

	.target	sm_100

	.elftype	@"ET_EXEC"


//--------------------- .note.nv.tkinfo           --------------------------
	.section	.note.nv.tkinfo,"",@"SHT_NOTE"
	.sectionflags	@"SHF_NOTE_NV_TKINFO"
	.tkinfo
        /*0018*/ 	.word	0x00000002
        /*0030*/ 	.string	""
        /*0030*/ 	.string	"ptxas"
        /*0030*/ 	.string	"Cuda compilation tools, release 13.0, V13.0.88"
        /*0030*/ 	.string	"Build cuda_13.0.r13.0/compiler.36424714_0"
        /*0030*/ 	.string	"-arch sm_100 -m 64 "



//--------------------- .note.nv.cuinfo           --------------------------
	.section	.note.nv.cuinfo,"",@"SHT_NOTE"
	.sectionflags	@"SHF_NOTE_NV_CUINFO"
        /*0018*/ 	.short	0x0002
        /*001a*/ 	.short	0x0064
        /*001c*/ 	.short	0x0082
	.zero		2


//--------------------- .nv.info                  --------------------------
	.section	.nv.info,"",@"SHT_CUDA_INFO"
	.align	4


	//----- nvinfo : EIATTR_REGCOUNT
	.align		4
        /*0000*/ 	.byte	0x04, 0x2f
        /*0002*/ 	.short	(.L_1 - .L_0)
	.align		4
.L_0:
        /*0004*/ 	.word	index@(_Z4scanPii)
        /*0008*/ 	.word	0x0000000e


	//----- nvinfo : EIATTR_FRAME_SIZE
	.align		4
.L_1:
        /*000c*/ 	.byte	0x04, 0x11
        /*000e*/ 	.short	(.L_3 - .L_2)
	.align		4
.L_2:
        /*0010*/ 	.word	index@(_Z4scanPii)
        /*0014*/ 	.word	0x00000000


	//----- nvinfo : EIATTR_MIN_STACK_SIZE
	.align		4
.L_3:
        /*0018*/ 	.byte	0x04, 0x12
        /*001a*/ 	.short	(.L_5 - .L_4)
	.align		4
.L_4:
        /*001c*/ 	.word	index@(_Z4scanPii)
        /*0020*/ 	.word	0x00000000
.L_5:


//--------------------- .nv.compat                --------------------------
	.section	.nv.compat,"",@"SHT_CUDA_COMPAT_INFO"
	.align	4
        /*0000*/ 	.byte	0x02, 0x09, 0x00, 0x00, 0x02, 0x02, 0x01, 0x00, 0x02, 0x05, 0x05, 0x00, 0x03, 0x07, 0x01, 0x01
        /*0010*/ 	.byte	0x02, 0x03, 0x00, 0x00, 0x02, 0x06, 0x01, 0x00, 0x04, 0x0b, 0x08, 0x00, 0x09, 0x00, 0x00, 0x00
        /*0020*/ 	.byte	0x00, 0x00, 0x00, 0x00


//--------------------- .nv.info._Z4scanPii       --------------------------
	.section	.nv.info._Z4scanPii,"",@"SHT_CUDA_INFO"
	.sectionflags	@""
	.align	4


	//----- nvinfo : EIATTR_CUDA_API_VERSION
	.align		4
        /*0000*/ 	.byte	0x04, 0x37
        /*0002*/ 	.short	(.L_7 - .L_6)
.L_6:
        /*0004*/ 	.word	0x00000082


	//----- nvinfo : EIATTR_KPARAM_INFO
	.align		4
.L_7:
        /*0008*/ 	.byte	0x04, 0x17
        /*000a*/ 	.short	(.L_9 - .L_8)
.L_8:
        /*000c*/ 	.word	0x00000000
        /*0010*/ 	.short	0x0001
        /*0012*/ 	.short	0x0008
        /*0014*/ 	.byte	0x00, 0xf0, 0x11, 0x00


	//----- nvinfo : EIATTR_KPARAM_INFO
	.align		4
.L_9:
        /*0018*/ 	.byte	0x04, 0x17
        /*001a*/ 	.short	(.L_11 - .L_10)
.L_10:
        /*001c*/ 	.word	0x00000000
        /*0020*/ 	.short	0x0000
        /*0022*/ 	.short	0x0000
        /*0024*/ 	.byte	0x00, 0xf5, 0x21, 0x00


	//----- nvinfo : EIATTR_SPARSE_MMA_MASK
	.align		4
.L_11:
        /*0028*/ 	.byte	0x03, 0x50
        /*002a*/ 	.short	0x0000


	//----- nvinfo : EIATTR_MAXREG_COUNT
	.align		4
        /*002c*/ 	.byte	0x03, 0x1b
        /*002e*/ 	.short	0x00ff


	//----- nvinfo : EIATTR_NUM_BARRIERS
	.align		4
        /*0030*/ 	.byte	0x02, 0x4c
        /*0032*/ 	.byte	0x01
	.zero		1


	//----- nvinfo : EIATTR_MERCURY_ISA_VERSION
	.align		4
        /*0034*/ 	.byte	0x03, 0x5f
        /*0036*/ 	.short	0x0101


	//----- nvinfo : EIATTR_VRC_CTA_INIT_COUNT
	.align		4
        /*0038*/ 	.byte	0x02, 0x4a
	.zero		1
	.zero		1


	//----- nvinfo : EIATTR_EXIT_INSTR_OFFSETS
	.align		4
        /*003c*/ 	.byte	0x04, 0x1c
        /*003e*/ 	.short	(.L_13 - .L_12)


	//   ....[0]....
.L_12:
        /*0040*/ 	.word	0x00000030


	//   ....[1]....
        /*0044*/ 	.word	0x00000190


	//----- nvinfo : EIATTR_CRS_STACK_SIZE
	.align		4
.L_13:
        /*0048*/ 	.byte	0x04, 0x1e
        /*004a*/ 	.short	(.L_15 - .L_14)
.L_14:
        /*004c*/ 	.word	0x00000000


	//----- nvinfo : EIATTR_CBANK_PARAM_SIZE
	.align		4
.L_15:
        /*0050*/ 	.byte	0x03, 0x19
        /*0052*/ 	.short	0x000c


	//----- nvinfo : EIATTR_PARAM_CBANK
	.align		4
        /*0054*/ 	.byte	0x04, 0x0a
        /*0056*/ 	.short	(.L_17 - .L_16)
	.align		4
.L_16:
        /*0058*/ 	.word	index@(.nv.constant0._Z4scanPii)
        /*005c*/ 	.short	0x0380
        /*005e*/ 	.short	0x000c


	//----- nvinfo : EIATTR_SW_WAR
	.align		4
.L_17:
        /*0060*/ 	.byte	0x04, 0x36
        /*0062*/ 	.short	(.L_19 - .L_18)
.L_18:
        /*0064*/ 	.word	0x00000008
.L_19:


//--------------------- .nv.callgraph             --------------------------
	.section	.nv.callgraph,"",@"SHT_CUDA_CALLGRAPH"
	.align	4
	.sectionentsize	8
	.align		4
        /*0000*/ 	.word	0x00000000
	.align		4
        /*0004*/ 	.word	0xffffffff
	.align		4
        /*0008*/ 	.word	0x00000000
	.align		4
        /*000c*/ 	.word	0xfffffffe
	.align		4
        /*0010*/ 	.word	0x00000000
	.align		4
        /*0014*/ 	.word	0xfffffffd
	.align		4
        /*0018*/ 	.word	0x00000000
	.align		4
        /*001c*/ 	.word	0xfffffffc


//--------------------- .text._Z4scanPii          --------------------------
	.section	.text._Z4scanPii,"ax",@progbits
	.align	128
        .global         _Z4scanPii
        .type           _Z4scanPii,@function
        .size           _Z4scanPii,(.L_x_4 - _Z4scanPii)
        .other          _Z4scanPii,@"STO_CUDA_ENTRY STV_DEFAULT"
_Z4scanPii:
.text._Z4scanPii:
[----:B------:R-:W-:Y:S08]  /*0000*/  LDC R1, c[0x0][0x37c] ;  /* 0x0000df00ff017b82 */ /* 0x000ff00000000800 */
[----:B------:R-:W0:Y:S02]  /*0010*/  LDC R0, c[0x0][0x388] ;  /* 0x0000e200ff007b82 */ /* 0x000e240000000800 */
[----:B0-----:R-:W-:-:S13]  /*0020*/  ISETP.GE.AND P0, PT, R0, 0x2, PT ;  /* 0x000000020000780c */ /* 0x001fda0003f06270 */
[----:B------:R-:W-:Y:S05]  /*0030*/  @!P0 EXIT ;  /* 0x000000000000894d */ /* 0x000fea0003800000 */
[----:B------:R-:W0:Y:S01]  /*0040*/  S2R R11, SR_TID.X ;  /* 0x00000000000b7919 */ /* 0x000e220000002100 */
[----:B------:R-:W0:Y:S01]  /*0050*/  LDC.64 R2, c[0x0][0x380] ;  /* 0x0000e000ff027b82 */ /* 0x000e220000000a00 */
[----:B------:R-:W1:Y:S01]  /*0060*/  LDCU.64 UR6, c[0x0][0x358] ;  /* 0x00006b00ff0677ac */ /* 0x000e620008000a00 */
[----:B------:R-:W2:Y:S06]  /*0070*/  LDCU UR5, c[0x0][0x388] ;  /* 0x00007100ff0577ac */ /* 0x000eac0008000800 */
[----:B------:R-:W3:Y:S01]  /*0080*/  LDC.64 R6, c[0x0][0x380] ;  /* 0x0000e000ff067b82 */ /* 0x000ee20000000a00 */
[----:B------:R-:W-:Y:S01]  /*0090*/  UMOV UR4, 0x1 ;  /* 0x0000000100047882 */ /* 0x000fe20000000000 */
[----:B012---:R-:W-:-:S07]  /*00a0*/  IMAD.WIDE.U32 R2, R11, 0x4, R2 ;  /* 0x000000040b027825 */ /* 0x007fce00078e0002 */
.L_x_2:
[----:B------:R-:W-:Y:S01]  /*00b0*/  IADD3 R5, PT, PT, R11, UR4, RZ ;  /* 0x000000040b057c10 */ /* 0x000fe2000fffe0ff */
[----:B------:R-:W-:Y:S03]  /*00c0*/  BSSY.RECONVERGENT B0, `(.L_x_0) ;  /* 0x0000008000007945 */ /* 0x000fe60003800200 */
[----:B------:R-:W-:-:S13]  /*00d0*/  ISETP.GE.AND P0, PT, R5, UR5, PT ;  /* 0x0000000505007c0c */ /* 0x000fda000bf06270 */
[----:B0-----:R-:W-:Y:S05]  /*00e0*/  @P0 BRA `(.L_x_1) ;  /* 0x0000000000140947 */ /* 0x001fea0003800000 */
[----:B---3--:R-:W-:Y:S01]  /*00f0*/  IMAD.WIDE.U32 R4, R5, 0x4, R6 ;  /* 0x0000000405047825 */ /* 0x008fe200078e0006 */
[----:B------:R-:W2:Y:S05]  /*0100*/  LDG.E R0, desc[UR6][R2.64] ;  /* 0x0000000602007981 */ /* 0x000eaa000c1e1900 */
[----:B------:R-:W2:Y:S02]  /*0110*/  LDG.E R5, desc[UR6][R4.64] ;  /* 0x0000000604057981 */ /* 0x000ea4000c1e1900 */
[----:B--2---:R-:W-:-:S05]  /*0120*/  IADD3 R9, PT, PT, R0, R5, RZ ;  /* 0x0000000500097210 */ /* 0x004fca0007ffe0ff */
[----:B------:R0:W-:Y:S02]  /*0130*/  STG.E desc[UR6][R2.64], R9 ;  /* 0x0000000902007986 */ /* 0x0001e4000c101906 */
.L_x_1:
[----:B------:R-:W-:Y:S05]  /*0140*/  BSYNC.RECONVERGENT B0 ;  /* 0x0000000000007941 */ /* 0x000fea0003800200 */
.L_x_0:
[----:B------:R-:W-:Y:S01]  /*0150*/  BAR.SYNC.DEFER_BLOCKING 0x0 ;  /* 0x0000000000007b1d */ /* 0x000fe20000010000 */
[----:B------:R-:W-:-:S04]  /*0160*/  USHF.L.U32 UR4, UR4, 0x1, URZ ;  /* 0x0000000104047899 */ /* 0x000fc800080006ff */
[----:B------:R-:W-:-:S09]  /*0170*/  UISETP.GE.AND UP0, UPT, UR4, UR5, UPT ;  /* 0x000000050400728c */ /* 0x000fd2000bf06270 */
[----:B------:R-:W-:Y:S05]  /*0180*/  BRA.U !UP0, `(.L_x_2) ;  /* 0xfffffffd08c87547 */ /* 0x000fea000b83ffff */
[----:B------:R-:W-:Y:S05]  /*0190*/  EXIT ;  /* 0x000000000000794d */ /* 0x000fea0003800000 */
.L_x_3:
[----:B------:R-:W-:-:S00]  /*01a0*/  BRA `(.L_x_3) ;  /* 0xfffffffc00fc7947 */ /* 0x000fc0000383ffff */
[----:B------:R-:W-:-:S00]  /*01b0*/  NOP ;  /* 0x0000000000007918 */ /* 0x000fc00000000000 */
        /* <DEDUP_REMOVED lines=12> */
.L_x_4:


//--------------------- .nv.shared.reserved.0     --------------------------
	.section	.nv.shared.reserved.0,"aw",@nobits
	.weak		__nv_reservedSMEM_offset_0_alias
	.size		__nv_reservedSMEM_offset_0_alias, 0, 64
	.other		__nv_reservedSMEM_offset_0_alias,@"STO_CUDA_RESERVED_SHARED STV_DEFAULT"
__nv_reservedSMEM_offset_0_alias:
	.zero		0
	.zero		64


//--------------------- .nv.constant0._Z4scanPii  --------------------------
	.section	.nv.constant0._Z4scanPii,"a",@progbits
	.sectionflags	@""
	.align	4
.nv.constant0._Z4scanPii:
	.zero		908


//--------------------- SYMBOLS --------------------------

	.type		.nv.reservedSmem.offset0,@object
	.size		.nv.reservedSmem.offset0,0x4
